//
// Generated by NVIDIA NVVM Compiler
//
// Compiler Build ID: CL-36424714
// Cuda compilation tools, release 13.0, V13.0.88
// Based on NVVM 20.0.0
//

.version 9.0
.target sm_100
.address_size 64

	// .globl	_Z11axpy_kerneliPiS_S_

.visible .entry _Z11axpy_kerneliPiS_S_(
	.param .u32 _Z11axpy_kerneliPiS_S__param_0,
	.param .u64 .ptr .align 1 _Z11axpy_kerneliPiS_S__param_1,
	.param .u64 .ptr .align 1 _Z11axpy_kerneliPiS_S__param_2,
	.param .u64 .ptr .align 1 _Z11axpy_kerneliPiS_S__param_3
)
{
	.reg .pred 	%p<2>;
	.reg .b32 	%r<9>;
	.reg .b64 	%rd<11>;

	ld.param.u32 	%r2, [_Z11axpy_kerneliPiS_S__param_0];
	ld.param.u64 	%rd1, [_Z11axpy_kerneliPiS_S__param_1];
	ld.param.u64 	%rd2, [_Z11axpy_kerneliPiS_S__param_2];
	ld.param.u64 	%rd3, [_Z11axpy_kerneliPiS_S__param_3];
	mov.u32 	%r3, %ntid.x;
	mov.u32 	%r4, %ctaid.x;
	mov.u32 	%r5, %tid.x;
	mad.lo.s32 	%r1, %r3, %r4, %r5;
	setp.ge.s32 	%p1, %r1, %r2;
	@%p1 bra 	$L__BB0_2;
	cvta.to.global.u64 	%rd4, %rd1;
	cvta.to.global.u64 	%rd5, %rd2;
	cvta.to.global.u64 	%rd6, %rd3;
	mul.wide.s32 	%rd7, %r1, 4;
	add.s64 	%rd8, %rd4, %rd7;
	ld.global.u32 	%r6, [%rd8];
	add.s64 	%rd9, %rd5, %rd7;
	ld.global.u32 	%r7, [%rd9];
	add.s32 	%r8, %r7, %r6;
	add.s64 	%rd10, %rd6, %rd7;
	st.global.u32 	[%rd10], %r8;
$L__BB0_2:
	ret;

}


// ===== COMPILED SASS (sm_100) =====

	.target	sm_100

	.elftype	@"ET_EXEC"


//--------------------- .note.nv.tkinfo           --------------------------
	.section	.note.nv.tkinfo,"",@"SHT_NOTE"
	.sectionflags	@"SHF_NOTE_NV_TKINFO"
	.tkinfo
        /*0018*/ 	.word	0x00000002
        /*0030*/ 	.string	""
        /*0030*/ 	.string	"ptxas"
        /*0030*/ 	.string	"Cuda compilation tools, release 13.0, V13.0.88"
        /*0030*/ 	.string	"Build cuda_13.0.r13.0/compiler.36424714_0"
        /*0030*/ 	.string	"-arch sm_100 -m 64 "



//--------------------- .note.nv.cuinfo           --------------------------
	.section	.note.nv.cuinfo,"",@"SHT_NOTE"
	.sectionflags	@"SHF_NOTE_NV_CUINFO"
        /*0018*/ 	.short	0x0002
        /*001a*/ 	.short	0x0064
        /*001c*/ 	.short	0x0082
	.zero		2


//--------------------- .nv.info                  --------------------------
	.section	.nv.info,"",@"SHT_CUDA_INFO"
	.align	4


	//----- nvinfo : EIATTR_REGCOUNT
	.align		4
        /*0000*/ 	.byte	0x04, 0x2f
        /*0002*/ 	.short	(.L_1 - .L_0)
	.align		4
.L_0:
        /*0004*/ 	.word	index@(_Z11axpy_kerneliPiS_S_)
        /*0008*/ 	.word	0x0000000c


	//----- nvinfo : EIATTR_FRAME_SIZE
	.align		4
.L_1:
        /*000c*/ 	.byte	0x04, 0x11
        /*000e*/ 	.short	(.L_3 - .L_2)
	.align		4
.L_2:
        /*0010*/ 	.word	index@(_Z11axpy_kerneliPiS_S_)
        /*0014*/ 	.word	0x00000000


	//----- nvinfo : EIATTR_MIN_STACK_SIZE
	.align		4
.L_3:
        /*0018*/ 	.byte	0x04, 0x12
        /*001a*/ 	.short	(.L_5 - .L_4)
	.align		4
.L_4:
        /*001c*/ 	.word	index@(_Z11axpy_kerneliPiS_S_)
        /*0020*/ 	.word	0x00000000
.L_5:


//--------------------- .nv.compat                --------------------------
	.section	.nv.compat,"",@"SHT_CUDA_COMPAT_INFO"
	.align	4
        /*0000*/ 	.byte	0x02, 0x09, 0x00, 0x00, 0x02, 0x02, 0x01, 0x00, 0x02, 0x05, 0x05, 0x00, 0x03, 0x07, 0x01, 0x01
        /*0010*/ 	.byte	0x02, 0x03, 0x00, 0x00, 0x02, 0x06, 0x01, 0x00, 0x04, 0x0b, 0x08, 0x00, 0x09, 0x00, 0x00, 0x00
        /*0020*/ 	.byte	0x00, 0x00, 0x00, 0x00


//--------------------- .nv.info._Z11axpy_kerneliPiS_S_ --------------------------
	.section	.nv.info._Z11axpy_kerneliPiS_S_,"",@"SHT_CUDA_INFO"
	.sectionflags	@""
	.align	4


	//----- nvinfo : EIATTR_CUDA_API_VERSION
	.align		4
        /*0000*/ 	.byte	0x04, 0x37
        /*0002*/ 	.short	(.L_7 - .L_6)
.L_6:
        /*0004*/ 	.word	0x00000082


	//----- nvinfo : EIATTR_KPARAM_INFO
	.align		4
.L_7:
        /*0008*/ 	.byte	0x04, 0x17
        /*000a*/ 	.short	(.L_9 - .L_8)
.L_8:
        /*000c*/ 	.word	0x00000000
        /*0010*/ 	.short	0x0003
        /*0012*/ 	.short	0x0018
        /*0014*/ 	.byte	0x00, 0xf5, 0x21, 0x00


	//----- nvinfo : EIATTR_KPARAM_INFO
	.align		4
.L_9:
        /*0018*/ 	.byte	0x04, 0x17
        /*001a*/ 	.short	(.L_11 - .L_10)
.L_10:
        /*001c*/ 	.word	0x00000000
        /*0020*/ 	.short	0x0002
        /*0022*/ 	.short	0x0010
        /*0024*/ 	.byte	0x00, 0xf5, 0x21, 0x00


	//----- nvinfo : EIATTR_KPARAM_INFO
	.align		4
.L_11:
        /*0028*/ 	.byte	0x04, 0x17
        /*002a*/ 	.short	(.L_13 - .L_12)
.L_12:
        /*002c*/ 	.word	0x00000000
        /*0030*/ 	.short	0x0001
        /*0032*/ 	.short	0x0008
        /*0034*/ 	.byte	0x00, 0xf5, 0x21, 0x00


	//----- nvinfo : EIATTR_KPARAM_INFO
	.align		4
.L_13:
        /*0038*/ 	.byte	0x04, 0x17
        /*003a*/ 	.short	(.L_15 - .L_14)
.L_14:
        /*003c*/ 	.word	0x00000000
        /*0040*/ 	.short	0x0000
        /*0042*/ 	.short	0x0000
        /*0044*/ 	.byte	0x00, 0xf0, 0x11, 0x00


	//----- nvinfo : EIATTR_SPARSE_MMA_MASK
	.align		4
.L_15:
        /*0048*/ 	.byte	0x03, 0x50
        /*004a*/ 	.short	0x0000


	//----- nvinfo : EIATTR_MAXREG_COUNT
	.align		4
        /*004c*/ 	.byte	0x03, 0x1b
        /*004e*/ 	.short	0x00ff


	//----- nvinfo : EIATTR_MERCURY_ISA_VERSION
	.align		4
        /*0050*/ 	.byte	0x03, 0x5f
        /*0052*/ 	.short	0x0101


	//----- nvinfo : EIATTR_VRC_CTA_INIT_COUNT
	.align		4
        /*0054*/ 	.byte	0x02, 0x4a
	.zero		1
	.zero		1


	//----- nvinfo : EIATTR_EXIT_INSTR_OFFSETS
	.align		4
        /*0058*/ 	.byte	0x04, 0x1c
        /*005a*/ 	.short	(.L_17 - .L_16)


	//   ....[0]....
.L_16:
        /*005c*/ 	.word	0x00000070


	//   ....[1]....
        /*0060*/ 	.word	0x00000130


	//----- nvinfo : EIATTR_CBANK_PARAM_SIZE
	.align		4
.L_17:
        /*0064*/ 	.byte	0x03, 0x19
        /*0066*/ 	.short	0x0020


	//----- nvinfo : EIATTR_PARAM_CBANK
	.align		4
        /*0068*/ 	.byte	0x04, 0x0a
        /*006a*/ 	.short	(.L_19 - .L_18)
	.align		4
.L_18:
        /*006c*/ 	.word	index@(.nv.constant0._Z11axpy_kerneliPiS_S_)
        /*0070*/ 	.short	0x0380
        /*0072*/ 	.short	0x0020


	//----- nvinfo : EIATTR_SW_WAR
	.align		4
.L_19:
        /*0074*/ 	.byte	0x04, 0x36
        /*0076*/ 	.short	(.L_21 - .L_20)
.L_20:
        /*0078*/ 	.word	0x00000008
.L_21:


//--------------------- .nv.callgraph             --------------------------
	.section	.nv.callgraph,"",@"SHT_CUDA_CALLGRAPH"
	.align	4
	.sectionentsize	8
	.align		4
        /*0000*/ 	.word	0x00000000
	.align		4
        /*0004*/ 	.word	0xffffffff
	.align		4
        /*0008*/ 	.word	0x00000000
	.align		4
        /*000c*/ 	.word	0xfffffffe
	.align		4
        /*0010*/ 	.word	0x00000000
	.align		4
        /*0014*/ 	.word	0xfffffffd
	.align		4
        /*0018*/ 	.word	0x00000000
	.align		4
        /*001c*/ 	.word	0xfffffffc


//--------------------- .text._Z11axpy_kerneliPiS_S_ --------------------------
	.section	.text._Z11axpy_kerneliPiS_S_,"ax",@progbits
	.align	128
        .global         _Z11axpy_kerneliPiS_S_
        .type           _Z11axpy_kerneliPiS_S_,@function
        .size           _Z11axpy_kerneliPiS_S_,(.L_x_1 - _Z11axpy_kerneliPiS_S_)
        .other          _Z11axpy_kerneliPiS_S_,@"STO_CUDA_ENTRY STV_DEFAULT"
_Z11axpy_kerneliPiS_S_:
.text._Z11axpy_kerneliPiS_S_:
[----:B------:R-:W-:Y:S01]  /*0000*/  LDC R1, c[0x0][0x37c] ;  /* 0x0000df00ff017b82 */ /* 0x000fe20000000800 */
[----:B------:R-:W0:Y:S01]  /*0010*/  S2R R9, SR_CTAID.X ;  /* 0x0000000000097919 */ /* 0x000e220000002500 */
[----:B------:R-:W0:Y:S01]  /*0020*/  LDCU UR4, c[0x0][0x360] ;  /* 0x00006c00ff0477ac */ /* 0x000e220008000800 */
[----:B------:R-:W0:Y:S01]  /*0030*/  S2R R0, SR_TID.X ;  /* 0x0000000000007919 */ /* 0x000e220000002100 */
[----:B------:R-:W1:Y:S01]  /*0040*/  LDCU UR5, c[0x0][0x380] ;  /* 0x00007000ff0577ac */ /* 0x000e620008000800 */
[----:B0-----:R-:W-:-:S05]  /*0050*/  IMAD R9, R9, UR4, R0 ;  /* 0x0000000409097c24 */ /* 0x001fca000f8e0200 */
[----:B-1----:R-:W-:-:S13]  /*0060*/  ISETP.GE.AND P0, PT, R9, UR5, PT ;  /* 0x0000000509007c0c */ /* 0x002fda000bf06270 */
[----:B------:R-:W-:Y:S05]  /*0070*/  @P0 EXIT ;  /* 0x000000000000094d */ /* 0x000fea0003800000 */
[----:B------:R-:W0:Y:S01]  /*0080*/  LDC.64 R2, c[0x0][0x388] ;  /* 0x0000e200ff027b82 */ /* 0x000e220000000a00 */
[----:B------:R-:W1:Y:S07]  /*0090*/  LDCU.64 UR4, c[0x0][0x358] ;  /* 0x00006b00ff0477ac */ /* 0x000e6e0008000a00 */
[----:B------:R-:W2:Y:S08]  /*00a0*/  LDC.64 R4, c[0x0][0x390] ;  /* 0x0000e400ff047b82 */ /* 0x000eb00000000a00 */
[----:B------:R-:W3:Y:S01]  /*00b0*/  LDC.64 R6, c[0x0][0x398] ;  /* 0x0000e600ff067b82 */ /* 0x000ee20000000a00 */
[----:B0-----:R-:W-:-:S06]  /*00c0*/  IMAD.WIDE R2, R9, 0x4, R2 ;  /* 0x0000000409027825 */ /* 0x001fcc00078e0202 */
[----:B-1----:R-:W4:Y:S01]  /*00d0*/  LDG.E R2, desc[UR4][R2.64] ;  /* 0x0000000402027981 */ /* 0x002f22000c1e1900 */
[----:B--2---:R-:W-:-:S06]  /*00e0*/  IMAD.WIDE R4, R9, 0x4, R4 ;  /* 0x0000000409047825 */ /* 0x004fcc00078e0204 */
[----:B------:R-:W4:Y:S01]  /*00f0*/  LDG.E R5, desc[UR4][R4.64] ;  /* 0x0000000404057981 */ /* 0x000f22000c1e1900 */
[----:B---3--:R-:W-:Y:S01]  /*0100*/  IMAD.WIDE R6, R9, 0x4, R6 ;  /* 0x0000000409067825 */ /* 0x008fe200078e0206 */
[----:B----4-:R-:W-:-:S05]  /*0110*/  IADD3 R9, PT, PT, R2, R5, RZ ;  /* 0x0000000502097210 */ /* 0x010fca0007ffe0ff */
[----:B------:R-:W-:Y:S01]  /*0120*/  STG.E desc[UR4][R6.64], R9 ;  /* 0x0000000906007986 */ /* 0x000fe2000c101904 */
[----:B------:R-:W-:Y:S05]  /*0130*/  EXIT ;  /* 0x000000000000794d */ /* 0x000fea0003800000 */
.L_x_0:
[----:B------:R-:W-:-:S00]  /*0140*/  BRA `(.L_x_0) ;  /* 0xfffffffc00fc7947 */ /* 0x000fc0000383ffff */
[----:B------:R-:W-:-:S00]  /*0150*/  NOP ;  /* 0x0000000000007918 */ /* 0x000fc00000000000 */
        /* <DEDUP_REMOVED lines=10> */
.L_x_1:


//--------------------- .nv.shared.reserved.0     --------------------------
	.section	.nv.shared.reserved.0,"aw",@nobits
	.weak		__nv_reservedSMEM_offset_0_alias
	.size		__nv_reservedSMEM_offset_0_alias, 0, 64
	.other		__nv_reservedSMEM_offset_0_alias,@"STO_CUDA_RESERVED_SHARED STV_DEFAULT"
__nv_reservedSMEM_offset_0_alias:
	.zero		0
	.zero		64


//--------------------- .nv.constant0._Z11axpy_kerneliPiS_S_ --------------------------
	.section	.nv.constant0._Z11axpy_kerneliPiS_S_,"a",@progbits
	.sectionflags	@""
	.align	4
.nv.constant0._Z11axpy_kerneliPiS_S_:
	.zero		928


//--------------------- SYMBOLS --------------------------

	.type		.nv.reservedSmem.offset0,@object
	.size		.nv.reservedSmem.offset0,0x4
